//
// Generated by NVIDIA NVVM Compiler
//
// Compiler Build ID: CL-36424714
// Cuda compilation tools, release 13.0, V13.0.88
// Based on NVVM 20.0.0
//

.version 9.0
.target sm_100
.address_size 64

	// .globl	_Z15vector_additionPfS_

.visible .entry _Z15vector_additionPfS_(
	.param .u64 .ptr .align 1 _Z15vector_additionPfS__param_0,
	.param .u64 .ptr .align 1 _Z15vector_additionPfS__param_1
)
{
	.reg .pred 	%p<2>;
	.reg .b32 	%r<5>;
	.reg .b32 	%f<3>;
	.reg .b64 	%rd<8>;

	ld.param.u64 	%rd1, [_Z15vector_additionPfS__param_0];
	ld.param.u64 	%rd2, [_Z15vector_additionPfS__param_1];
	mov.u32 	%r2, %ctaid.x;
	mov.u32 	%r3, %ntid.x;
	mov.u32 	%r4, %tid.x;
	mad.lo.s32 	%r1, %r2, %r3, %r4;
	setp.gt.s32 	%p1, %r1, 40959;
	@%p1 bra 	$L__BB0_2;
	cvta.to.global.u64 	%rd3, %rd1;
	cvta.to.global.u64 	%rd4, %rd2;
	mul.wide.s32 	%rd5, %r1, 4;
	add.s64 	%rd6, %rd3, %rd5;
	ld.global.f32 	%f1, [%rd6];
	add.s64 	%rd7, %rd4, %rd5;
	ld.global.f32 	%f2, [%rd7];
	st.global.f32 	[%rd6], %f2;
	st.global.f32 	[%rd7], %f1;
$L__BB0_2:
	ret;

}


// ===== COMPILED SASS (sm_100) =====

	.target	sm_100

	.elftype	@"ET_EXEC"


//--------------------- .note.nv.tkinfo           --------------------------
	.section	.note.nv.tkinfo,"",@"SHT_NOTE"
	.sectionflags	@"SHF_NOTE_NV_TKINFO"
	.tkinfo
        /*0018*/ 	.word	0x00000002
        /*0030*/ 	.string	""
        /*0030*/ 	.string	"ptxas"
        /*0030*/ 	.string	"Cuda compilation tools, release 13.0, V13.0.88"
        /*0030*/ 	.string	"Build cuda_13.0.r13.0/compiler.36424714_0"
        /*0030*/ 	.string	"-arch sm_100 -m 64 "



//--------------------- .note.nv.cuinfo           --------------------------
	.section	.note.nv.cuinfo,"",@"SHT_NOTE"
	.sectionflags	@"SHF_NOTE_NV_CUINFO"
        /*0018*/ 	.short	0x0002
        /*001a*/ 	.short	0x0064
        /*001c*/ 	.short	0x0082
	.zero		2


//--------------------- .nv.info                  --------------------------
	.section	.nv.info,"",@"SHT_CUDA_INFO"
	.align	4


	//----- nvinfo : EIATTR_REGCOUNT
	.align		4
        /*0000*/ 	.byte	0x04, 0x2f
        /*0002*/ 	.short	(.L_1 - .L_0)
	.align		4
.L_0:
        /*0004*/ 	.word	index@(_Z15vector_additionPfS_)
        /*0008*/ 	.word	0x0000000c


	//----- nvinfo : EIATTR_FRAME_SIZE
	.align		4
.L_1:
        /*000c*/ 	.byte	0x04, 0x11
        /*000e*/ 	.short	(.L_3 - .L_2)
	.align		4
.L_2:
        /*0010*/ 	.word	index@(_Z15vector_additionPfS_)
        /*0014*/ 	.word	0x00000000


	//----- nvinfo : EIATTR_MIN_STACK_SIZE
	.align		4
.L_3:
        /*0018*/ 	.byte	0x04, 0x12
        /*001a*/ 	.short	(.L_5 - .L_4)
	.align		4
.L_4:
        /*001c*/ 	.word	index@(_Z15vector_additionPfS_)
        /*0020*/ 	.word	0x00000000
.L_5:


//--------------------- .nv.compat                --------------------------
	.section	.nv.compat,"",@"SHT_CUDA_COMPAT_INFO"
	.align	4
        /*0000*/ 	.byte	0x02, 0x09, 0x00, 0x00, 0x02, 0x02, 0x01, 0x00, 0x02, 0x05, 0x05, 0x00, 0x03, 0x07, 0x01, 0x01
        /*0010*/ 	.byte	0x02, 0x03, 0x00, 0x00, 0x02, 0x06, 0x01, 0x00, 0x04, 0x0b, 0x08, 0x00, 0x09, 0x00, 0x00, 0x00
        /*0020*/ 	.byte	0x00, 0x00, 0x00, 0x00


//--------------------- .nv.info._Z15vector_additionPfS_ --------------------------
	.section	.nv.info._Z15vector_additionPfS_,"",@"SHT_CUDA_INFO"
	.sectionflags	@""
	.align	4


	//----- nvinfo : EIATTR_CUDA_API_VERSION
	.align		4
        /*0000*/ 	.byte	0x04, 0x37
        /*0002*/ 	.short	(.L_7 - .L_6)
.L_6:
        /*0004*/ 	.word	0x00000082


	//----- nvinfo : EIATTR_KPARAM_INFO
	.align		4
.L_7:
        /*0008*/ 	.byte	0x04, 0x17
        /*000a*/ 	.short	(.L_9 - .L_8)
.L_8:
        /*000c*/ 	.word	0x00000000
        /*0010*/ 	.short	0x0001
        /*0012*/ 	.short	0x0008
        /*0014*/ 	.byte	0x00, 0xf5, 0x21, 0x00


	//----- nvinfo : EIATTR_KPARAM_INFO
	.align		4
.L_9:
        /*0018*/ 	.byte	0x04, 0x17
        /*001a*/ 	.short	(.L_11 - .L_10)
.L_10:
        /*001c*/ 	.word	0x00000000
        /*0020*/ 	.short	0x0000
        /*0022*/ 	.short	0x0000
        /*0024*/ 	.byte	0x00, 0xf5, 0x21, 0x00


	//----- nvinfo : EIATTR_SPARSE_MMA_MASK
	.align		4
.L_11:
        /*0028*/ 	.byte	0x03, 0x50
        /*002a*/ 	.short	0x0000


	//----- nvinfo : EIATTR_MAXREG_COUNT
	.align		4
        /*002c*/ 	.byte	0x03, 0x1b
        /*002e*/ 	.short	0x00ff


	//----- nvinfo : EIATTR_MERCURY_ISA_VERSION
	.align		4
        /*0030*/ 	.byte	0x03, 0x5f
        /*0032*/ 	.short	0x0101


	//----- nvinfo : EIATTR_VRC_CTA_INIT_COUNT
	.align		4
        /*0034*/ 	.byte	0x02, 0x4a
	.zero		1
	.zero		1


	//----- nvinfo : EIATTR_EXIT_INSTR_OFFSETS
	.align		4
        /*0038*/ 	.byte	0x04, 0x1c
        /*003a*/ 	.short	(.L_13 - .L_12)


	//   ....[0]....
.L_12:
        /*003c*/ 	.word	0x00000060


	//   ....[1]....
        /*0040*/ 	.word	0x00000100


	//----- nvinfo : EIATTR_CBANK_PARAM_SIZE
	.align		4
.L_13:
        /*0044*/ 	.byte	0x03, 0x19
        /*0046*/ 	.short	0x0010


	//----- nvinfo : EIATTR_PARAM_CBANK
	.align		4
        /*0048*/ 	.byte	0x04, 0x0a
        /*004a*/ 	.short	(.L_15 - .L_14)
	.align		4
.L_14:
        /*004c*/ 	.word	index@(.nv.constant0._Z15vector_additionPfS_)
        /*0050*/ 	.short	0x0380
        /*0052*/ 	.short	0x0010


	//----- nvinfo : EIATTR_SW_WAR
	.align		4
.L_15:
        /*0054*/ 	.byte	0x04, 0x36
        /*0056*/ 	.short	(.L_17 - .L_16)
.L_16:
        /*0058*/ 	.word	0x00000008
.L_17:


//--------------------- .nv.callgraph             --------------------------
	.section	.nv.callgraph,"",@"SHT_CUDA_CALLGRAPH"
	.align	4
	.sectionentsize	8
	.align		4
        /*0000*/ 	.word	0x00000000
	.align		4
        /*0004*/ 	.word	0xffffffff
	.align		4
        /*0008*/ 	.word	0x00000000
	.align		4
        /*000c*/ 	.word	0xfffffffe
	.align		4
        /*0010*/ 	.word	0x00000000
	.align		4
        /*0014*/ 	.word	0xfffffffd
	.align		4
        /*0018*/ 	.word	0x00000000
	.align		4
        /*001c*/ 	.word	0xfffffffc


//--------------------- .text._Z15vector_additionPfS_ --------------------------
	.section	.text._Z15vector_additionPfS_,"ax",@progbits
	.align	128
        .global         _Z15vector_additionPfS_
        .type           _Z15vector_additionPfS_,@function
        .size           _Z15vector_additionPfS_,(.L_x_1 - _Z15vector_additionPfS_)
        .other          _Z15vector_additionPfS_,@"STO_CUDA_ENTRY STV_DEFAULT"
_Z15vector_additionPfS_:
.text._Z15vector_additionPfS_:
[----:B------:R-:W-:Y:S01]  /*0000*/  LDC R1, c[0x0][0x37c] ;  /* 0x0000df00ff017b82 */ /* 0x000fe20000000800 */
[----:B------:R-:W0:Y:S07]  /*0010*/  S2R R0, SR_TID.X ;  /* 0x0000000000007919 */ /* 0x000e2e0000002100 */
[----:B------:R-:W0:Y:S08]  /*0020*/  S2UR UR4, SR_CTAID.X ;  /* 0x00000000000479c3 */ /* 0x000e300000002500 */
[----:B------:R-:W0:Y:S02]  /*0030*/  LDC R7, c[0x0][0x360] ;  /* 0x0000d800ff077b82 */ /* 0x000e240000000800 */
[----:B0-----:R-:W-:-:S05]  /*0040*/  IMAD R7, R7, UR4, R0 ;  /* 0x0000000407077c24 */ /* 0x001fca000f8e0200 */
[----:B------:R-:W-:-:S13]  /*0050*/  ISETP.GT.AND P0, PT, R7, 0x9fff, PT ;  /* 0x00009fff0700780c */ /* 0x000fda0003f04270 */
[----:B------:R-:W-:Y:S05]  /*0060*/  @P0 EXIT ;  /* 0x000000000000094d */ /* 0x000fea0003800000 */
[----:B------:R-:W0:Y:S01]  /*0070*/  LDC.64 R4, c[0x0][0x388] ;  /* 0x0000e200ff047b82 */ /* 0x000e220000000a00 */
[----:B------:R-:W1:Y:S07]  /*0080*/  LDCU.64 UR4, c[0x0][0x358] ;  /* 0x00006b00ff0477ac */ /* 0x000e6e0008000a00 */
[----:B------:R-:W2:Y:S01]  /*0090*/  LDC.64 R2, c[0x0][0x380] ;  /* 0x0000e000ff027b82 */ /* 0x000ea20000000a00 */
[----:B0-----:R-:W-:-:S05]  /*00a0*/  IMAD.WIDE R4, R7, 0x4, R4 ;  /* 0x0000000407047825 */ /* 0x001fca00078e0204 */
[----:B-1----:R-:W3:Y:S01]  /*00b0*/  LDG.E R9, desc[UR4][R4.64] ;  /* 0x0000000404097981 */ /* 0x002ee2000c1e1900 */
[----:B--2---:R-:W-:-:S05]  /*00c0*/  IMAD.WIDE R2, R7, 0x4, R2 ;  /* 0x0000000407027825 */ /* 0x004fca00078e0202 */
[----:B------:R-:W2:Y:S04]  /*00d0*/  LDG.E R7, desc[UR4][R2.64] ;  /* 0x0000000402077981 */ /* 0x000ea8000c1e1900 */
[----:B---3--:R-:W-:Y:S04]  /*00e0*/  STG.E desc[UR4][R2.64], R9 ;  /* 0x0000000902007986 */ /* 0x008fe8000c101904 */
[----:B--2---:R-:W-:Y:S01]  /*00f0*/  STG.E desc[UR4][R4.64], R7 ;  /* 0x0000000704007986 */ /* 0x004fe2000c101904 */
[----:B------:R-:W-:Y:S05]  /*0100*/  EXIT ;  /* 0x000000000000794d */ /* 0x000fea0003800000 */
.L_x_0:
[----:B------:R-:W-:-:S00]  /*0110*/  BRA `(.L_x_0) ;  /* 0xfffffffc00fc7947 */ /* 0x000fc0000383ffff */
[----:B------:R-:W-:-:S00]  /*0120*/  NOP ;  /* 0x0000000000007918 */ /* 0x000fc00000000000 */
        /* <DEDUP_REMOVED lines=13> */
.L_x_1:


//--------------------- .nv.shared.reserved.0     --------------------------
	.section	.nv.shared.reserved.0,"aw",@nobits
	.weak		__nv_reservedSMEM_offset_0_alias
	.size		__nv_reservedSMEM_offset_0_alias, 0, 64
	.other		__nv_reservedSMEM_offset_0_alias,@"STO_CUDA_RESERVED_SHARED STV_DEFAULT"
__nv_reservedSMEM_offset_0_alias:
	.zero		0
	.zero		64


//--------------------- .nv.constant0._Z15vector_additionPfS_ --------------------------
	.section	.nv.constant0._Z15vector_additionPfS_,"a",@progbits
	.sectionflags	@""
	.align	4
.nv.constant0._Z15vector_additionPfS_:
	.zero		912


//--------------------- SYMBOLS --------------------------

	.type		.nv.reservedSmem.offset0,@object
	.size		.nv.reservedSmem.offset0,0x4
